//
// Generated by NVIDIA NVVM Compiler
//
// Compiler Build ID: CL-36424714
// Cuda compilation tools, release 13.0, V13.0.88
// Based on NVVM 20.0.0
//

.version 9.0
.target sm_100
.address_size 64

	// .globl	_Z14calcMagnitudesPK6float2Pfj

.visible .entry _Z14calcMagnitudesPK6float2Pfj(
	.param .u64 .ptr .align 1 _Z14calcMagnitudesPK6float2Pfj_param_0,
	.param .u64 .ptr .align 1 _Z14calcMagnitudesPK6float2Pfj_param_1,
	.param .u32 _Z14calcMagnitudesPK6float2Pfj_param_2
)
{
	.reg .pred 	%p<5>;
	.reg .b32 	%r<6>;
	.reg .b32 	%f<16>;
	.reg .b64 	%rd<9>;

	ld.param.u64 	%rd1, [_Z14calcMagnitudesPK6float2Pfj_param_0];
	ld.param.u64 	%rd2, [_Z14calcMagnitudesPK6float2Pfj_param_1];
	ld.param.u32 	%r2, [_Z14calcMagnitudesPK6float2Pfj_param_2];
	mov.u32 	%r3, %ctaid.x;
	mov.u32 	%r4, %ntid.x;
	mov.u32 	%r5, %tid.x;
	mad.lo.s32 	%r1, %r3, %r4, %r5;
	setp.ge.u32 	%p1, %r1, %r2;
	@%p1 bra 	$L__BB0_2;
	cvta.to.global.u64 	%rd3, %rd1;
	cvta.to.global.u64 	%rd4, %rd2;
	mul.wide.u32 	%rd5, %r1, 8;
	add.s64 	%rd6, %rd3, %rd5;
	ld.global.v2.f32 	{%f1, %f2}, [%rd6];
	abs.f32 	%f3, %f1;
	abs.f32 	%f4, %f2;
	setp.gt.f32 	%p2, %f3, %f4;
	selp.f32 	%f5, %f3, %f4, %p2;
	selp.f32 	%f6, %f4, %f3, %p2;
	div.rn.f32 	%f8, %f6, %f5;
	fma.rn.f32 	%f9, %f8, %f8, 0f3F800000;
	sqrt.rn.f32 	%f10, %f9;
	mul.f32 	%f11, %f10, %f5;
	setp.eq.f32 	%p3, %f5, 0f00000000;
	max.f32 	%f12, %f5, %f6;
	setp.gt.f32 	%p4, %f12, 0f7F7FFFFF;
	add.f32 	%f13, %f3, %f4;
	selp.f32 	%f14, %f13, %f11, %p3;
	selp.f32 	%f15, %f13, %f14, %p4;
	mul.wide.u32 	%rd7, %r1, 4;
	add.s64 	%rd8, %rd4, %rd7;
	st.global.f32 	[%rd8], %f15;
$L__BB0_2:
	ret;

}


// ===== COMPILED SASS (sm_100) =====

	.target	sm_100

	.elftype	@"ET_EXEC"


//--------------------- .note.nv.tkinfo           --------------------------
	.section	.note.nv.tkinfo,"",@"SHT_NOTE"
	.sectionflags	@"SHF_NOTE_NV_TKINFO"
	.tkinfo
        /*0018*/ 	.word	0x00000002
        /*0030*/ 	.string	""
        /*0030*/ 	.string	"ptxas"
        /*0030*/ 	.string	"Cuda compilation tools, release 13.0, V13.0.88"
        /*0030*/ 	.string	"Build cuda_13.0.r13.0/compiler.36424714_0"
        /*0030*/ 	.string	"-arch sm_100 -m 64 "



//--------------------- .note.nv.cuinfo           --------------------------
	.section	.note.nv.cuinfo,"",@"SHT_NOTE"
	.sectionflags	@"SHF_NOTE_NV_CUINFO"
        /*0018*/ 	.short	0x0002
        /*001a*/ 	.short	0x0064
        /*001c*/ 	.short	0x0082
	.zero		2


//--------------------- .nv.info                  --------------------------
	.section	.nv.info,"",@"SHT_CUDA_INFO"
	.align	4


	//----- nvinfo : EIATTR_REGCOUNT
	.align		4
        /*0000*/ 	.byte	0x04, 0x2f
        /*0002*/ 	.short	(.L_1 - .L_0)
	.align		4
.L_0:
        /*0004*/ 	.word	index@(_Z14calcMagnitudesPK6float2Pfj)
        /*0008*/ 	.word	0x00000014


	//----- nvinfo : EIATTR_FRAME_SIZE
	.align		4
.L_1:
        /*000c*/ 	.byte	0x04, 0x11
        /*000e*/ 	.short	(.L_3 - .L_2)
	.align		4
.L_2:
        /*0010*/ 	.word	index@($__internal_1_$__cuda_sm3x_div_rn_noftz_f32_slowpath)
        /*0014*/ 	.word	0x00000000


	//----- nvinfo : EIATTR_FRAME_SIZE
	.align		4
.L_3:
        /*0018*/ 	.byte	0x04, 0x11
        /*001a*/ 	.short	(.L_5 - .L_4)
	.align		4
.L_4:
        /*001c*/ 	.word	index@($__internal_0_$__cuda_sm20_sqrt_rn_f32_slowpath)
        /*0020*/ 	.word	0x00000000


	//----- nvinfo : EIATTR_FRAME_SIZE
	.align		4
.L_5:
        /*0024*/ 	.byte	0x04, 0x11
        /*0026*/ 	.short	(.L_7 - .L_6)
	.align		4
.L_6:
        /*0028*/ 	.word	index@(_Z14calcMagnitudesPK6float2Pfj)
        /*002c*/ 	.word	0x00000000


	//----- nvinfo : EIATTR_MIN_STACK_SIZE
	.align		4
.L_7:
        /*0030*/ 	.byte	0x04, 0x12
        /*0032*/ 	.short	(.L_9 - .L_8)
	.align		4
.L_8:
        /*0034*/ 	.word	index@(_Z14calcMagnitudesPK6float2Pfj)
        /*0038*/ 	.word	0x00000000
.L_9:


//--------------------- .nv.compat                --------------------------
	.section	.nv.compat,"",@"SHT_CUDA_COMPAT_INFO"
	.align	4
        /*0000*/ 	.byte	0x02, 0x09, 0x00, 0x00, 0x02, 0x02, 0x01, 0x00, 0x02, 0x05, 0x05, 0x00, 0x03, 0x07, 0x01, 0x01
        /*0010*/ 	.byte	0x02, 0x03, 0x00, 0x00, 0x02, 0x06, 0x01, 0x00, 0x04, 0x0b, 0x08, 0x00, 0x01, 0x00, 0x00, 0x00
        /*0020*/ 	.byte	0x00, 0x00, 0x00, 0x00


//--------------------- .nv.info._Z14calcMagnitudesPK6float2Pfj --------------------------
	.section	.nv.info._Z14calcMagnitudesPK6float2Pfj,"",@"SHT_CUDA_INFO"
	.sectionflags	@""
	.align	4


	//----- nvinfo : EIATTR_CUDA_API_VERSION
	.align		4
        /*0000*/ 	.byte	0x04, 0x37
        /*0002*/ 	.short	(.L_11 - .L_10)
.L_10:
        /*0004*/ 	.word	0x00000082


	//----- nvinfo : EIATTR_KPARAM_INFO
	.align		4
.L_11:
        /*0008*/ 	.byte	0x04, 0x17
        /*000a*/ 	.short	(.L_13 - .L_12)
.L_12:
        /*000c*/ 	.word	0x00000000
        /*0010*/ 	.short	0x0002
        /*0012*/ 	.short	0x0010
        /*0014*/ 	.byte	0x00, 0xf0, 0x11, 0x00


	//----- nvinfo : EIATTR_KPARAM_INFO
	.align		4
.L_13:
        /*0018*/ 	.byte	0x04, 0x17
        /*001a*/ 	.short	(.L_15 - .L_14)
.L_14:
        /*001c*/ 	.word	0x00000000
        /*0020*/ 	.short	0x0001
        /*0022*/ 	.short	0x0008
        /*0024*/ 	.byte	0x00, 0xf5, 0x21, 0x00


	//----- nvinfo : EIATTR_KPARAM_INFO
	.align		4
.L_15:
        /*0028*/ 	.byte	0x04, 0x17
        /*002a*/ 	.short	(.L_17 - .L_16)
.L_16:
        /*002c*/ 	.word	0x00000000
        /*0030*/ 	.short	0x0000
        /*0032*/ 	.short	0x0000
        /*0034*/ 	.byte	0x00, 0xf5, 0x21, 0x00


	//----- nvinfo : EIATTR_SPARSE_MMA_MASK
	.align		4
.L_17:
        /*0038*/ 	.byte	0x03, 0x50
        /*003a*/ 	.short	0x0000


	//----- nvinfo : EIATTR_MAXREG_COUNT
	.align		4
        /*003c*/ 	.byte	0x03, 0x1b
        /*003e*/ 	.short	0x00ff


	//----- nvinfo : EIATTR_MERCURY_ISA_VERSION
	.align		4
        /*0040*/ 	.byte	0x03, 0x5f
        /*0042*/ 	.short	0x0101


	//----- nvinfo : EIATTR_VRC_CTA_INIT_COUNT
	.align		4
        /*0044*/ 	.byte	0x02, 0x4a
	.zero		1
	.zero		1


	//----- nvinfo : EIATTR_EXIT_INSTR_OFFSETS
	.align		4
        /*0048*/ 	.byte	0x04, 0x1c
        /*004a*/ 	.short	(.L_19 - .L_18)


	//   ....[0]....
.L_18:
        /*004c*/ 	.word	0x00000070


	//   ....[1]....
        /*0050*/ 	.word	0x00000330


	//----- nvinfo : EIATTR_CRS_STACK_SIZE
	.align		4
.L_19:
        /*0054*/ 	.byte	0x04, 0x1e
        /*0056*/ 	.short	(.L_21 - .L_20)
.L_20:
        /*0058*/ 	.word	0x00000000


	//----- nvinfo : EIATTR_CBANK_PARAM_SIZE
	.align		4
.L_21:
        /*005c*/ 	.byte	0x03, 0x19
        /*005e*/ 	.short	0x0014


	//----- nvinfo : EIATTR_PARAM_CBANK
	.align		4
        /*0060*/ 	.byte	0x04, 0x0a
        /*0062*/ 	.short	(.L_23 - .L_22)
	.align		4
.L_22:
        /*0064*/ 	.word	index@(.nv.constant0._Z14calcMagnitudesPK6float2Pfj)
        /*0068*/ 	.short	0x0380
        /*006a*/ 	.short	0x0014


	//----- nvinfo : EIATTR_SW_WAR
	.align		4
.L_23:
        /*006c*/ 	.byte	0x04, 0x36
        /*006e*/ 	.short	(.L_25 - .L_24)
.L_24:
        /*0070*/ 	.word	0x00000008
.L_25:


//--------------------- .nv.callgraph             --------------------------
	.section	.nv.callgraph,"",@"SHT_CUDA_CALLGRAPH"
	.align	4
	.sectionentsize	8
	.align		4
        /*0000*/ 	.word	0x00000000
	.align		4
        /*0004*/ 	.word	0xffffffff
	.align		4
        /*0008*/ 	.word	0x00000000
	.align		4
        /*000c*/ 	.word	0xfffffffe
	.align		4
        /*0010*/ 	.word	0x00000000
	.align		4
        /*0014*/ 	.word	0xfffffffd
	.align		4
        /*0018*/ 	.word	0x00000000
	.align		4
        /*001c*/ 	.word	0xfffffffc


//--------------------- .text._Z14calcMagnitudesPK6float2Pfj --------------------------
	.section	.text._Z14calcMagnitudesPK6float2Pfj,"ax",@progbits
	.align	128
        .global         _Z14calcMagnitudesPK6float2Pfj
        .type           _Z14calcMagnitudesPK6float2Pfj,@function
        .size           _Z14calcMagnitudesPK6float2Pfj,(.L_x_19 - _Z14calcMagnitudesPK6float2Pfj)
        .other          _Z14calcMagnitudesPK6float2Pfj,@"STO_CUDA_ENTRY STV_DEFAULT"
_Z14calcMagnitudesPK6float2Pfj:
.text._Z14calcMagnitudesPK6float2Pfj:
[----:B------:R-:W-:Y:S01]  /*0000*/  LDC R1, c[0x0][0x37c] ;  /* 0x0000df00ff017b82 */ /* 0x000fe20000000800 */
[----:B------:R-:W0:Y:S07]  /*0010*/  S2R R3, SR_TID.X ;  /* 0x0000000000037919 */ /* 0x000e2e0000002100 */
[----:B------:R-:W0:Y:S01]  /*0020*/  S2UR UR4, SR_CTAID.X ;  /* 0x00000000000479c3 */ /* 0x000e220000002500 */
[----:B------:R-:W1:Y:S07]  /*0030*/  LDCU UR5, c[0x0][0x390] ;  /* 0x00007200ff0577ac */ /* 0x000e6e0008000800 */
[----:B------:R-:W0:Y:S02]  /*0040*/  LDC R6, c[0x0][0x360] ;  /* 0x0000d800ff067b82 */ /* 0x000e240000000800 */
[----:B0-----:R-:W-:-:S05]  /*0050*/  IMAD R6, R6, UR4, R3 ;  /* 0x0000000406067c24 */ /* 0x001fca000f8e0203 */
[----:B-1----:R-:W-:-:S13]  /*0060*/  ISETP.GE.U32.AND P0, PT, R6, UR5, PT ;  /* 0x0000000506007c0c */ /* 0x002fda000bf06070 */
[----:B------:R-:W-:Y:S05]  /*0070*/  @P0 EXIT ;  /* 0x000000000000094d */ /* 0x000fea0003800000 */
[----:B------:R-:W0:Y:S01]  /*0080*/  LDC.64 R4, c[0x0][0x380] ;  /* 0x0000e000ff047b82 */ /* 0x000e220000000a00 */
[----:B------:R-:W1:Y:S01]  /*0090*/  LDCU.64 UR4, c[0x0][0x358] ;  /* 0x00006b00ff0477ac */ /* 0x000e620008000a00 */
[----:B0-----:R-:W-:-:S06]  /*00a0*/  IMAD.WIDE.U32 R4, R6, 0x8, R4 ;  /* 0x0000000806047825 */ /* 0x001fcc00078e0004 */
[----:B-1----:R-:W2:Y:S01]  /*00b0*/  LDG.E.64 R4, desc[UR4][R4.64] ;  /* 0x0000000404047981 */ /* 0x002ea2000c1e1b00 */
[----:B------:R-:W-:Y:S01]  /*00c0*/  BSSY.RECONVERGENT B0, `(.L_x_0) ;  /* 0x000000e000007945 */ /* 0x000fe20003800200 */
[----:B--2---:R-:W-:-:S04]  /*00d0*/  FSETP.GT.AND P0, PT, |R4|, |R5|, PT ;  /* 0x400000050400720b */ /* 0x004fc80003f04200 */
[----:B------:R-:W-:Y:S02]  /*00e0*/  FSEL R3, |R4|, |R5|, P0 ;  /* 0x4000000504037208 */ /* 0x000fe40000000200 */
[----:B------:R-:W-:Y:S02]  /*00f0*/  FSEL R0, |R5|, |R4|, P0 ;  /* 0x4000000405007208 */ /* 0x000fe40000000200 */
[----:B------:R-:W0:Y:S08]  /*0100*/  MUFU.RCP R2, R3 ;  /* 0x0000000300027308 */ /* 0x000e300000001000 */
[----:B------:R-:W1:Y:S01]  /*0110*/  FCHK P0, R0, R3 ;  /* 0x0000000300007302 */ /* 0x000e620000000000 */
[----:B0-----:R-:W-:-:S04]  /*0120*/  FFMA R7, -R3, R2, 1 ;  /* 0x3f80000003077423 */ /* 0x001fc80000000102 */
[----:B------:R-:W-:-:S04]  /*0130*/  FFMA R7, R2, R7, R2 ;  /* 0x0000000702077223 */ /* 0x000fc80000000002 */
[----:B------:R-:W-:-:S04]  /*0140*/  FFMA R2, R0, R7, RZ ;  /* 0x0000000700027223 */ /* 0x000fc800000000ff */
[----:B------:R-:W-:-:S04]  /*0150*/  FFMA R8, -R3, R2, R0 ;  /* 0x0000000203087223 */ /* 0x000fc80000000100 */
[----:B------:R-:W-:Y:S01]  /*0160*/  FFMA R2, R7, R8, R2 ;  /* 0x0000000807027223 */ /* 0x000fe20000000002 */
[----:B-1----:R-:W-:Y:S06]  /*0170*/  @!P0 BRA `(.L_x_1) ;  /* 0x0000000000088947 */ /* 0x002fec0003800000 */
[----:B------:R-:W-:-:S07]  /*0180*/  MOV R8, 0x1a0 ;  /* 0x000001a000087802 */ /* 0x000fce0000000f00 */
[----:B------:R-:W-:Y:S05]  /*0190*/  CALL.REL.NOINC `($__internal_1_$__cuda_sm3x_div_rn_noftz_f32_slowpath) ;  /* 0x0000000000c07944 */ /* 0x000fea0003c00000 */
.L_x_1:
[----:B------:R-:W-:Y:S05]  /*01a0*/  BSYNC.RECONVERGENT B0 ;  /* 0x0000000000007941 */ /* 0x000fea0003800200 */
.L_x_0:
[----:B------:R-:W-:Y:S01]  /*01b0*/  FFMA R7, R2, R2, 1 ;  /* 0x3f80000002077423 */ /* 0x000fe20000000002 */
[----:B------:R-:W-:Y:S03]  /*01c0*/  BSSY.RECONVERGENT B0, `(.L_x_2) ;  /* 0x000000d000007945 */ /* 0x000fe60003800200 */
[----:B------:R-:W-:Y:S01]  /*01d0*/  VIADD R2, R7, 0xf3000000 ;  /* 0xf300000007027836 */ /* 0x000fe20000000000 */
[----:B------:R0:W1:Y:S04]  /*01e0*/  MUFU.RSQ R8, R7 ;  /* 0x0000000700087308 */ /* 0x0000680000001400 */
[----:B------:R-:W-:-:S13]  /*01f0*/  ISETP.GT.U32.AND P0, PT, R2, 0x727fffff, PT ;  /* 0x727fffff0200780c */ /* 0x000fda0003f04070 */
[----:B01----:R-:W-:Y:S05]  /*0200*/  @!P0 BRA `(.L_x_3) ;  /* 0x0000000000108947 */ /* 0x003fea0003800000 */
[----:B------:R-:W-:-:S07]  /*0210*/  MOV R12, 0x230 ;  /* 0x00000230000c7802 */ /* 0x000fce0000000f00 */
[----:B------:R-:W-:Y:S05]  /*0220*/  CALL.REL.NOINC `($__internal_0_$__cuda_sm20_sqrt_rn_f32_slowpath) ;  /* 0x0000000000447944 */ /* 0x000fea0003c00000 */
[----:B------:R-:W-:Y:S01]  /*0230*/  IMAD.MOV.U32 R2, RZ, RZ, R7 ;  /* 0x000000ffff027224 */ /* 0x000fe200078e0007 */
[----:B------:R-:W-:Y:S06]  /*0240*/  BRA `(.L_x_4) ;  /* 0x0000000000107947 */ /* 0x000fec0003800000 */
.L_x_3:
[----:B------:R-:W-:Y:S01]  /*0250*/  FMUL.FTZ R2, R7, R8 ;  /* 0x0000000807027220 */ /* 0x000fe20000410000 */
[----:B------:R-:W-:-:S03]  /*0260*/  FMUL.FTZ R8, R8, 0.5 ;  /* 0x3f00000008087820 */ /* 0x000fc60000410000 */
[----:B------:R-:W-:-:S04]  /*0270*/  FFMA R7, -R2, R2, R7 ;  /* 0x0000000202077223 */ /* 0x000fc80000000107 */
[----:B------:R-:W-:-:S07]  /*0280*/  FFMA R2, R7, R8, R2 ;  /* 0x0000000807027223 */ /* 0x000fce0000000002 */
.L_x_4:
[----:B------:R-:W-:Y:S05]  /*0290*/  BSYNC.RECONVERGENT B0 ;  /* 0x0000000000007941 */ /* 0x000fea0003800200 */
.L_x_2:
[----:B------:R-:W0:Y:S01]  /*02a0*/  LDC.64 R8, c[0x0][0x388] ;  /* 0x0000e200ff087b82 */ /* 0x000e220000000a00 */
[C---:B------:R-:W-:Y:S01]  /*02b0*/  FMNMX R0, R3.reuse, R0, !PT ;  /* 0x0000000003007209 */ /* 0x040fe20007800000 */
[----:B------:R-:W-:Y:S01]  /*02c0*/  FADD R5, |R4|, |R5| ;  /* 0x4000000504057221 */ /* 0x000fe20000000200 */
[C---:B------:R-:W-:Y:S01]  /*02d0*/  FMUL R2, R3.reuse, R2 ;  /* 0x0000000203027220 */ /* 0x040fe20000400000 */
[----:B------:R-:W-:Y:S02]  /*02e0*/  FSETP.NEU.AND P1, PT, R3, RZ, PT ;  /* 0x000000ff0300720b */ /* 0x000fe40003f2d000 */
[----:B------:R-:W-:-:S13]  /*02f0*/  FSETP.GT.AND P0, PT, R0, 3.40282346638528859812e+38, PT ;  /* 0x7f7fffff0000780b */ /* 0x000fda0003f04000 */
[----:B------:R-:W-:Y:S01]  /*0300*/  @!P0 FSEL R5, R5, R2, !P1 ;  /* 0x0000000205058208 */ /* 0x000fe20004800000 */
[----:B0-----:R-:W-:-:S05]  /*0310*/  IMAD.WIDE.U32 R6, R6, 0x4, R8 ;  /* 0x0000000406067825 */ /* 0x001fca00078e0008 */
[----:B------:R-:W-:Y:S01]  /*0320*/  STG.E desc[UR4][R6.64], R5 ;  /* 0x0000000506007986 */ /* 0x000fe2000c101904 */
[----:B------:R-:W-:Y:S05]  /*0330*/  EXIT ;  /* 0x000000000000794d */ /* 0x000fea0003800000 */
        .weak           $__internal_0_$__cuda_sm20_sqrt_rn_f32_slowpath
        .type           $__internal_0_$__cuda_sm20_sqrt_rn_f32_slowpath,@function
        .size           $__internal_0_$__cuda_sm20_sqrt_rn_f32_slowpath,($__internal_1_$__cuda_sm3x_div_rn_noftz_f32_slowpath - $__internal_0_$__cuda_sm20_sqrt_rn_f32_slowpath)
$__internal_0_$__cuda_sm20_sqrt_rn_f32_slowpath:
[----:B------:R-:W-:-:S13]  /*0340*/  LOP3.LUT P0, RZ, R7, 0x7fffffff, RZ, 0xc0, !PT ;  /* 0x7fffffff07ff7812 */ /* 0x000fda000780c0ff */
[----:B------:R-:W-:Y:S05]  /*0350*/  @!P0 BRA `(.L_x_5) ;  /* 0x0000000000448947 */ /* 0x000fea0003800000 */
[----:B------:R-:W-:Y:S01]  /*0360*/  FSETP.GEU.FTZ.AND P0, PT, R7, RZ, PT ;  /* 0x000000ff0700720b */ /* 0x000fe20003f1e000 */
[----:B------:R-:W-:-:S12]  /*0370*/  IMAD.MOV.U32 R2, RZ, RZ, R7 ;  /* 0x000000ffff027224 */ /* 0x000fd800078e0007 */
[----:B------:R-:W-:Y:S01]  /*0380*/  @!P0 IMAD.MOV.U32 R7, RZ, RZ, 0x7fffffff ;  /* 0x7fffffffff078424 */ /* 0x000fe200078e00ff */
[----:B------:R-:W-:Y:S06]  /*0390*/  @!P0 BRA `(.L_x_5) ;  /* 0x0000000000348947 */ /* 0x000fec0003800000 */
[----:B------:R-:W-:-:S13]  /*03a0*/  FSETP.GTU.FTZ.AND P0, PT, |R2|, +INF , PT ;  /* 0x7f8000000200780b */ /* 0x000fda0003f1c200 */
[----:B------:R-:W-:Y:S01]  /*03b0*/  @P0 FADD.FTZ R7, R2, 1 ;  /* 0x3f80000002070421 */ /* 0x000fe20000010000 */
[----:B------:R-:W-:Y:S06]  /*03c0*/  @P0 BRA `(.L_x_5) ;  /* 0x0000000000280947 */ /* 0x000fec0003800000 */
[----:B------:R-:W-:-:S13]  /*03d0*/  FSETP.NEU.FTZ.AND P0, PT, |R2|, +INF , PT ;  /* 0x7f8000000200780b */ /* 0x000fda0003f1d200 */
[----:B------:R-:W-:-:S04]  /*03e0*/  @P0 FFMA R8, R2, 1.84467440737095516160e+19, RZ ;  /* 0x5f80000002080823 */ /* 0x000fc800000000ff */
[----:B------:R-:W0:Y:S02]  /*03f0*/  @P0 MUFU.RSQ R7, R8 ;  /* 0x0000000800070308 */ /* 0x000e240000001400 */
[----:B0-----:R-:W-:Y:S01]  /*0400*/  @P0 FMUL.FTZ R9, R8, R7 ;  /* 0x0000000708090220 */ /* 0x001fe20000410000 */
[----:B------:R-:W-:Y:S01]  /*0410*/  @P0 FMUL.FTZ R11, R7, 0.5 ;  /* 0x3f000000070b0820 */ /* 0x000fe20000410000 */
[----:B------:R-:W-:Y:S02]  /*0420*/  @!P0 IMAD.MOV.U32 R7, RZ, RZ, R2 ;  /* 0x000000ffff078224 */ /* 0x000fe400078e0002 */
[----:B------:R-:W-:-:S04]  /*0430*/  @P0 FADD.FTZ R10, -R9, -RZ ;  /* 0x800000ff090a0221 */ /* 0x000fc80000010100 */
[----:B------:R-:W-:-:S04]  /*0440*/  @P0 FFMA R10, R9, R10, R8 ;  /* 0x0000000a090a0223 */ /* 0x000fc80000000008 */
[----:B------:R-:W-:-:S04]  /*0450*/  @P0 FFMA R10, R10, R11, R9 ;  /* 0x0000000b0a0a0223 */ /* 0x000fc80000000009 */
[----:B------:R-:W-:-:S07]  /*0460*/  @P0 FMUL.FTZ R7, R10, 2.3283064365386962891e-10 ;  /* 0x2f8000000a070820 */ /* 0x000fce0000410000 */
.L_x_5:
[----:B------:R-:W-:Y:S02]  /*0470*/  IMAD.MOV.U32 R8, RZ, RZ, R12 ;  /* 0x000000ffff087224 */ /* 0x000fe400078e000c */
[----:B------:R-:W-:-:S04]  /*0480*/  IMAD.MOV.U32 R9, RZ, RZ, 0x0 ;  /* 0x00000000ff097424 */ /* 0x000fc800078e00ff */
[----:B------:R-:W-:Y:S05]  /*0490*/  RET.REL.NODEC R8 `(_Z14calcMagnitudesPK6float2Pfj) ;  /* 0xfffffff808d87950 */ /* 0x000fea0003c3ffff */
        .weak           $__internal_1_$__cuda_sm3x_div_rn_noftz_f32_slowpath
        .type           $__internal_1_$__cuda_sm3x_div_rn_noftz_f32_slowpath,@function
        .size           $__internal_1_$__cuda_sm3x_div_rn_noftz_f32_slowpath,(.L_x_19 - $__internal_1_$__cuda_sm3x_div_rn_noftz_f32_slowpath)
$__internal_1_$__cuda_sm3x_div_rn_noftz_f32_slowpath:
[--C-:B------:R-:W-:Y:S01]  /*04a0*/  SHF.R.U32.HI R7, RZ, 0x17, R3.reuse ;  /* 0x00000017ff077819 */ /* 0x100fe20000011603 */
[----:B------:R-:W-:Y:S01]  /*04b0*/  BSSY.RECONVERGENT B1, `(.L_x_6) ;  /* 0x0000064000017945 */ /* 0x000fe20003800200 */
[--C-:B------:R-:W-:Y:S01]  /*04c0*/  SHF.R.U32.HI R2, RZ, 0x17, R0.reuse ;  /* 0x00000017ff027819 */ /* 0x100fe20000011600 */
[----:B------:R-:W-:Y:S01]  /*04d0*/  IMAD.MOV.U32 R10, RZ, RZ, R0 ;  /* 0x000000ffff0a7224 */ /* 0x000fe200078e0000 */
[----:B------:R-:W-:Y:S01]  /*04e0*/  LOP3.LUT R9, R7, 0xff, RZ, 0xc0, !PT ;  /* 0x000000ff07097812 */ /* 0x000fe200078ec0ff */
[----:B------:R-:W-:Y:S01]  /*04f0*/  IMAD.MOV.U32 R11, RZ, RZ, R3 ;  /* 0x000000ffff0b7224 */ /* 0x000fe200078e0003 */
[----:B------:R-:W-:-:S03]  /*0500*/  LOP3.LUT R2, R2, 0xff, RZ, 0xc0, !PT ;  /* 0x000000ff02027812 */ /* 0x000fc600078ec0ff */
[----:B------:R-:W-:Y:S02]  /*0510*/  VIADD R13, R9, 0xffffffff ;  /* 0xffffffff090d7836 */ /* 0x000fe40000000000 */
[----:B------:R-:W-:-:S03]  /*0520*/  VIADD R12, R2, 0xffffffff ;  /* 0xffffffff020c7836 */ /* 0x000fc60000000000 */
[----:B------:R-:W-:-:S04]  /*0530*/  ISETP.GT.U32.AND P0, PT, R13, 0xfd, PT ;  /* 0x000000fd0d00780c */ /* 0x000fc80003f04070 */
[----:B------:R-:W-:-:S13]  /*0540*/  ISETP.GT.U32.OR P0, PT, R12, 0xfd, P0 ;  /* 0x000000fd0c00780c */ /* 0x000fda0000704470 */
[----:B------:R-:W-:Y:S01]  /*0550*/  @!P0 IMAD.MOV.U32 R7, RZ, RZ, RZ ;  /* 0x000000ffff078224 */ /* 0x000fe200078e00ff */
[----:B------:R-:W-:Y:S06]  /*0560*/  @!P0 BRA `(.L_x_7) ;  /* 0x00000000005c8947 */ /* 0x000fec0003800000 */
[----:B------:R-:W-:Y:S02]  /*0570*/  FSETP.GTU.FTZ.AND P0, PT, |R0|, +INF , PT ;  /* 0x7f8000000000780b */ /* 0x000fe40003f1c200 */
[----:B------:R-:W-:-:S04]  /*0580*/  FSETP.GTU.FTZ.AND P1, PT, |R3|, +INF , PT ;  /* 0x7f8000000300780b */ /* 0x000fc80003f3c200 */
[----:B------:R-:W-:-:S13]  /*0590*/  PLOP3.LUT P0, PT, P0, P1, PT, 0xf8, 0x8f ;  /* 0x00000000008f781c */ /* 0x000fda0000703f70 */
[----:B------:R-:W-:Y:S05]  /*05a0*/  @P0 BRA `(.L_x_8) ;  /* 0x00000004004c0947 */ /* 0x000fea0003800000 */
[----:B------:R-:W-:-:S13]  /*05b0*/  LOP3.LUT P0, RZ, R11, 0x7fffffff, R10, 0xc8, !PT ;  /* 0x7fffffff0bff7812 */ /* 0x000fda000780c80a */
[----:B------:R-:W-:Y:S05]  /*05c0*/  @!P0 BRA `(.L_x_9) ;  /* 0x00000004003c8947 */ /* 0x000fea0003800000 */
[C---:B------:R-:W-:Y:S02]  /*05d0*/  FSETP.NEU.FTZ.AND P2, PT, |R0|.reuse, +INF , PT ;  /* 0x7f8000000000780b */ /* 0x040fe40003f5d200 */
[----:B------:R-:W-:Y:S02]  /*05e0*/  FSETP.NEU.FTZ.AND P1, PT, |R3|, +INF , PT ;  /* 0x7f8000000300780b */ /* 0x000fe40003f3d200 */
[----:B------:R-:W-:-:S11]  /*05f0*/  FSETP.NEU.FTZ.AND P0, PT, |R0|, +INF , PT ;  /* 0x7f8000000000780b */ /* 0x000fd60003f1d200 */
[----:B------:R-:W-:Y:S05]  /*0600*/  @!P1 BRA !P2, `(.L_x_9) ;  /* 0x00000004002c9947 */ /* 0x000fea0005000000 */
[----:B------:R-:W-:-:S04]  /*0610*/  LOP3.LUT P2, RZ, R10, 0x7fffffff, RZ, 0xc0, !PT ;  /* 0x7fffffff0aff7812 */ /* 0x000fc8000784c0ff */
[----:B------:R-:W-:-:S13]  /*0620*/  PLOP3.LUT P1, PT, P1, P2, PT, 0x2f, 0xf2 ;  /* 0x0000000000f2781c */ /* 0x000fda0000f24577 */
[----:B------:R-:W-:Y:S05]  /*0630*/  @P1 BRA `(.L_x_10) ;  /* 0x0000000400181947 */ /* 0x000fea0003800000 */
[----:B------:R-:W-:-:S04]  /*0640*/  LOP3.LUT P1, RZ, R11, 0x7fffffff, RZ, 0xc0, !PT ;  /* 0x7fffffff0bff7812 */ /* 0x000fc8000782c0ff */
[----:B------:R-:W-:-:S13]  /*0650*/  PLOP3.LUT P0, PT, P0, P1, PT, 0x2f, 0xf2 ;  /* 0x0000000000f2781c */ /* 0x000fda0000702577 */
[----:B------:R-:W-:Y:S05]  /*0660*/  @P0 BRA `(.L_x_11) ;  /* 0x0000000400000947 */ /* 0x000fea0003800000 */
[----:B------:R-:W-:Y:S02]  /*0670*/  ISETP.GE.AND P0, PT, R12, RZ, PT ;  /* 0x000000ff0c00720c */ /* 0x000fe40003f06270 */
[----:B------:R-:W-:-:S11]  /*0680*/  ISETP.GE.AND P1, PT, R13, RZ, PT ;  /* 0x000000ff0d00720c */ /* 0x000fd60003f26270 */
[----:B------:R-:W-:Y:S02]  /*0690*/  @P0 IMAD.MOV.U32 R7, RZ, RZ, RZ ;  /* 0x000000ffff070224 */ /* 0x000fe400078e00ff */
[----:B------:R-:W-:Y:S01]  /*06a0*/  @!P0 FFMA R10, R0, 1.84467440737095516160e+19, RZ ;  /* 0x5f800000000a8823 */ /* 0x000fe200000000ff */
[----:B------:R-:W-:Y:S02]  /*06b0*/  @!P0 IMAD.MOV.U32 R7, RZ, RZ, -0x40 ;  /* 0xffffffc0ff078424 */ /* 0x000fe400078e00ff */
[----:B------:R-:W-:Y:S02]  /*06c0*/  @!P1 FFMA R11, R3, 1.84467440737095516160e+19, RZ ;  /* 0x5f800000030b9823 */ /* 0x000fe400000000ff */
[----:B------:R-:W-:-:S07]  /*06d0*/  @!P1 VIADD R7, R7, 0x40 ;  /* 0x0000004007079836 */ /* 0x000fce0000000000 */
.L_x_7:
[----:B------:R-:W-:Y:S01]  /*06e0*/  LEA R12, R9, 0xc0800000, 0x17 ;  /* 0xc0800000090c7811 */ /* 0x000fe200078eb8ff */
[----:B------:R-:W-:Y:S04]  /*06f0*/  BSSY.RECONVERGENT B2, `(.L_x_12) ;  /* 0x0000036000027945 */ /* 0x000fe80003800200 */
[----:B------:R-:W-:Y:S02]  /*0700*/  IMAD.IADD R12, R11, 0x1, -R12 ;  /* 0x000000010b0c7824 */ /* 0x000fe400078e0a0c */
[----:B------:R-:W-:Y:S02]  /*0710*/  VIADD R11, R2, 0xffffff81 ;  /* 0xffffff81020b7836 */ /* 0x000fe40000000000 */
[----:B------:R-:W0:Y:S01]  /*0720*/  MUFU.RCP R13, R12 ;  /* 0x0000000c000d7308 */ /* 0x000e220000001000 */
[----:B------:R-:W-:Y:S01]  /*0730*/  FADD.FTZ R15, -R12, -RZ ;  /* 0x800000ff0c0f7221 */ /* 0x000fe20000010100 */
[----:B------:R-:W-:-:S03]  /*0740*/  IMAD R2, R11, -0x800000, R10 ;  /* 0xff8000000b027824 */ /* 0x000fc600078e020a */
[----:B0-----:R-:W-:-:S04]  /*0750*/  FFMA R14, R13, R15, 1 ;  /* 0x3f8000000d0e7423 */ /* 0x001fc8000000000f */
[----:B------:R-:W-:-:S04]  /*0760*/  FFMA R17, R13, R14, R13 ;  /* 0x0000000e0d117223 */ /* 0x000fc8000000000d */
[----:B------:R-:W-:-:S04]  /*0770*/  FFMA R10, R2, R17, RZ ;  /* 0x00000011020a7223 */ /* 0x000fc800000000ff */
[----:B------:R-:W-:-:S04]  /*0780*/  FFMA R13, R15, R10, R2 ;  /* 0x0000000a0f0d7223 */ /* 0x000fc80000000002 */
[----:B------:R-:W-:Y:S01]  /*0790*/  FFMA R14, R17, R13, R10 ;  /* 0x0000000d110e7223 */ /* 0x000fe2000000000a */
[----:B------:R-:W-:-:S03]  /*07a0*/  IADD3 R10, PT, PT, R11, 0x7f, -R9 ;  /* 0x0000007f0b0a7810 */ /* 0x000fc60007ffe809 */
[----:B------:R-:W-:Y:S02]  /*07b0*/  FFMA R15, R15, R14, R2 ;  /* 0x0000000e0f0f7223 */ /* 0x000fe40000000002 */
[----:B------:R-:W-:Y:S02]  /*07c0*/  IMAD.IADD R10, R10, 0x1, R7 ;  /* 0x000000010a0a7824 */ /* 0x000fe400078e0207 */
[----:B------:R-:W-:-:S05]  /*07d0*/  FFMA R2, R17, R15, R14 ;  /* 0x0000000f11027223 */ /* 0x000fca000000000e */
[----:B------:R-:W-:-:S04]  /*07e0*/  SHF.R.U32.HI R9, RZ, 0x17, R2 ;  /* 0x00000017ff097819 */ /* 0x000fc80000011602 */
[----:B------:R-:W-:-:S05]  /*07f0*/  LOP3.LUT R9, R9, 0xff, RZ, 0xc0, !PT ;  /* 0x000000ff09097812 */ /* 0x000fca00078ec0ff */
[----:B------:R-:W-:-:S04]  /*0800*/  IMAD.IADD R11, R9, 0x1, R10 ;  /* 0x00000001090b7824 */ /* 0x000fc800078e020a */
[----:B------:R-:W-:-:S05]  /*0810*/  VIADD R7, R11, 0xffffffff ;  /* 0xffffffff0b077836 */ /* 0x000fca0000000000 */
[----:B------:R-:W-:-:S13]  /*0820*/  ISETP.GE.U32.AND P0, PT, R7, 0xfe, PT ;  /* 0x000000fe0700780c */ /* 0x000fda0003f06070 */
[----:B------:R-:W-:Y:S05]  /*0830*/  @!P0 BRA `(.L_x_13) ;  /* 0x0000000000808947 */ /* 0x000fea0003800000 */
[----:B------:R-:W-:-:S13]  /*0840*/  ISETP.GT.AND P0, PT, R11, 0xfe, PT ;  /* 0x000000fe0b00780c */ /* 0x000fda0003f04270 */
[----:B------:R-:W-:Y:S05]  /*0850*/  @P0 BRA `(.L_x_14) ;  /* 0x00000000006c0947 */ /* 0x000fea0003800000 */
[----:B------:R-:W-:-:S13]  /*0860*/  ISETP.GE.AND P0, PT, R11, 0x1, PT ;  /* 0x000000010b00780c */ /* 0x000fda0003f06270 */
[----:B------:R-:W-:Y:S05]  /*0870*/  @P0 BRA `(.L_x_15) ;  /* 0x0000000000740947 */ /* 0x000fea0003800000 */
[----:B------:R-:W-:Y:S02]  /*0880*/  ISETP.GE.AND P0, PT, R11, -0x18, PT ;  /* 0xffffffe80b00780c */ /* 0x000fe40003f06270 */
[----:B------:R-:W-:-:S11]  /*0890*/  LOP3.LUT R2, R2, 0x80000000, RZ, 0xc0, !PT ;  /* 0x8000000002027812 */ /* 0x000fd600078ec0ff */
[----:B------:R-:W-:Y:S05]  /*08a0*/  @!P0 BRA `(.L_x_15) ;  /* 0x0000000000688947 */ /* 0x000fea0003800000 */
[-CC-:B------:R-:W-:Y:S01]  /*08b0*/  FFMA.RZ R7, R17, R15.reuse, R14.reuse ;  /* 0x0000000f11077223 */ /* 0x180fe2000000c00e */
[----:B------:R-:W-:Y:S02]  /*08c0*/  VIADD R12, R11, 0x20 ;  /* 0x000000200b0c7836 */ /* 0x000fe40000000000 */
[-CC-:B------:R-:W-:Y:S01]  /*08d0*/  FFMA.RM R10, R17, R15.reuse, R14.reuse ;  /* 0x0000000f110a7223 */ /* 0x180fe2000000400e */
[----:B------:R-:W-:Y:S02]  /*08e0*/  ISETP.NE.AND P2, PT, R11, RZ, PT ;  /* 0x000000ff0b00720c */ /* 0x000fe40003f45270 */
[----:B------:R-:W-:Y:S01]  /*08f0*/  LOP3.LUT R9, R7, 0x7fffff, RZ, 0xc0, !PT ;  /* 0x007fffff07097812 */ /* 0x000fe200078ec0ff */
[----:B------:R-:W-:Y:S01]  /*0900*/  FFMA.RP R7, R17, R15, R14 ;  /* 0x0000000f11077223 */ /* 0x000fe2000000800e */
[----:B------:R-:W-:Y:S01]  /*0910*/  ISETP.NE.AND P1, PT, R11, RZ, PT ;  /* 0x000000ff0b00720c */ /* 0x000fe20003f25270 */
[----:B------:R-:W-:Y:S01]  /*0920*/  IMAD.MOV R11, RZ, RZ, -R11 ;  /* 0x000000ffff0b7224 */ /* 0x000fe200078e0a0b */
[----:B------:R-:W-:-:S02]  /*0930*/  LOP3.LUT R9, R9, 0x800000, RZ, 0xfc, !PT ;  /* 0x0080000009097812 */ /* 0x000fc400078efcff */
[----:B------:R-:W-:Y:S02]  /*0940*/  FSETP.NEU.FTZ.AND P0, PT, R7, R10, PT ;  /* 0x0000000a0700720b */ /* 0x000fe40003f1d000 */
[----:B------:R-:W-:Y:S02]  /*0950*/  SHF.L.U32 R12, R9, R12, RZ ;  /* 0x0000000c090c7219 */ /* 0x000fe400000006ff */
[----:B------:R-:W-:Y:S02]  /*0960*/  SEL R10, R11, RZ, P2 ;  /* 0x000000ff0b0a7207 */ /* 0x000fe40001000000 */
[----:B------:R-:W-:Y:S02]  /*0970*/  ISETP.NE.AND P1, PT, R12, RZ, P1 ;  /* 0x000000ff0c00720c */ /* 0x000fe40000f25270 */
[----:B------:R-:W-:Y:S02]  /*0980*/  SHF.R.U32.HI R10, RZ, R10, R9 ;  /* 0x0000000aff0a7219 */ /* 0x000fe40000011609 */
[----:B------:R-:W-:-:S02]  /*0990*/  PLOP3.LUT P0, PT, P0, P1, PT, 0xf8, 0x8f ;  /* 0x00000000008f781c */ /* 0x000fc40000703f70 */
[----:B------:R-:W-:Y:S02]  /*09a0*/  SHF.R.U32.HI R12, RZ, 0x1, R10 ;  /* 0x00000001ff0c7819 */ /* 0x000fe4000001160a */
[----:B------:R-:W-:-:S04]  /*09b0*/  SEL R7, RZ, 0x1, !P0 ;  /* 0x00000001ff077807 */ /* 0x000fc80004000000 */
[----:B------:R-:W-:-:S04]  /*09c0*/  LOP3.LUT R7, R7, 0x1, R12, 0xf8, !PT ;  /* 0x0000000107077812 */ /* 0x000fc800078ef80c */
[----:B------:R-:W-:-:S05]  /*09d0*/  LOP3.LUT R7, R7, R10, RZ, 0xc0, !PT ;  /* 0x0000000a07077212 */ /* 0x000fca00078ec0ff */
[----:B------:R-:W-:-:S05]  /*09e0*/  IMAD.IADD R7, R12, 0x1, R7 ;  /* 0x000000010c077824 */ /* 0x000fca00078e0207 */
[----:B------:R-:W-:Y:S01]  /*09f0*/  LOP3.LUT R2, R7, R2, RZ, 0xfc, !PT ;  /* 0x0000000207027212 */ /* 0x000fe200078efcff */
[----:B------:R-:W-:Y:S06]  /*0a00*/  BRA `(.L_x_15) ;  /* 0x0000000000107947 */ /* 0x000fec0003800000 */
.L_x_14:
[----:B------:R-:W-:-:S04]  /*0a10*/  LOP3.LUT R2, R2, 0x80000000, RZ, 0xc0, !PT ;  /* 0x8000000002027812 */ /* 0x000fc800078ec0ff */
[----:B------:R-:W-:Y:S01]  /*0a20*/  LOP3.LUT R2, R2, 0x7f800000, RZ, 0xfc, !PT ;  /* 0x7f80000002027812 */ /* 0x000fe200078efcff */
[----:B------:R-:W-:Y:S06]  /*0a30*/  BRA `(.L_x_15) ;  /* 0x0000000000047947 */ /* 0x000fec0003800000 */
.L_x_13:
[----:B------:R-:W-:-:S07]  /*0a40*/  IMAD R2, R10, 0x800000, R2 ;  /* 0x008000000a027824 */ /* 0x000fce00078e0202 */
.L_x_15:
[----:B------:R-:W-:Y:S05]  /*0a50*/  BSYNC.RECONVERGENT B2 ;  /* 0x0000000000027941 */ /* 0x000fea0003800200 */
.L_x_12:
[----:B------:R-:W-:Y:S05]  /*0a60*/  BRA `(.L_x_16) ;  /* 0x0000000000207947 */ /* 0x000fea0003800000 */
.L_x_11:
[----:B------:R-:W-:-:S04]  /*0a70*/  LOP3.LUT R2, R11, 0x80000000, R10, 0x48, !PT ;  /* 0x800000000b027812 */ /* 0x000fc800078e480a */
[----:B------:R-:W-:Y:S01]  /*0a80*/  LOP3.LUT R2, R2, 0x7f800000, RZ, 0xfc, !PT ;  /* 0x7f80000002027812 */ /* 0x000fe200078efcff */
[----:B------:R-:W-:Y:S06]  /*0a90*/  BRA `(.L_x_16) ;  /* 0x0000000000147947 */ /* 0x000fec0003800000 */
.L_x_10:
[----:B------:R-:W-:Y:S01]  /*0aa0*/  LOP3.LUT R2, R11, 0x80000000, R10, 0x48, !PT ;  /* 0x800000000b027812 */ /* 0x000fe200078e480a */
[----:B------:R-:W-:Y:S06]  /*0ab0*/  BRA `(.L_x_16) ;  /* 0x00000000000c7947 */ /* 0x000fec0003800000 */
.L_x_9:
[----:B------:R-:W0:Y:S01]  /*0ac0*/  MUFU.RSQ R2, -QNAN ;  /* 0xffc0000000027908 */ /* 0x000e220000001400 */
[----:B------:R-:W-:Y:S05]  /*0ad0*/  BRA `(.L_x_16) ;  /* 0x0000000000047947 */ /* 0x000fea0003800000 */
.L_x_8:
[----:B------:R-:W-:-:S07]  /*0ae0*/  FADD.FTZ R2, R0, R3 ;  /* 0x0000000300027221 */ /* 0x000fce0000010000 */
.L_x_16:
[----:B------:R-:W-:Y:S05]  /*0af0*/  BSYNC.RECONVERGENT B1 ;  /* 0x0000000000017941 */ /* 0x000fea0003800200 */
.L_x_6:
[----:B------:R-:W-:-:S04]  /*0b00*/  IMAD.MOV.U32 R9, RZ, RZ, 0x0 ;  /* 0x00000000ff097424 */ /* 0x000fc800078e00ff */
[----:B0-----:R-:W-:Y:S05]  /*0b10*/  RET.REL.NODEC R8 `(_Z14calcMagnitudesPK6float2Pfj) ;  /* 0xfffffff408387950 */ /* 0x001fea0003c3ffff */
.L_x_17:
[----:B------:R-:W-:-:S00]  /*0b20*/  BRA `(.L_x_17) ;  /* 0xfffffffc00fc7947 */ /* 0x000fc0000383ffff */
[----:B------:R-:W-:-:S00]  /*0b30*/  NOP ;  /* 0x0000000000007918 */ /* 0x000fc00000000000 */
        /* <DEDUP_REMOVED lines=12> */
.L_x_19:


//--------------------- .nv.shared.reserved.0     --------------------------
	.section	.nv.shared.reserved.0,"aw",@nobits
	.weak		__nv_reservedSMEM_offset_0_alias
	.size		__nv_reservedSMEM_offset_0_alias, 0, 64
	.other		__nv_reservedSMEM_offset_0_alias,@"STO_CUDA_RESERVED_SHARED STV_DEFAULT"
__nv_reservedSMEM_offset_0_alias:
	.zero		0
	.zero		64


//--------------------- .nv.constant0._Z14calcMagnitudesPK6float2Pfj --------------------------
	.section	.nv.constant0._Z14calcMagnitudesPK6float2Pfj,"a",@progbits
	.sectionflags	@""
	.align	4
.nv.constant0._Z14calcMagnitudesPK6float2Pfj:
	.zero		916


//--------------------- SYMBOLS --------------------------

	.type		.nv.reservedSmem.offset0,@object
	.size		.nv.reservedSmem.offset0,0x4
